//
// Generated by NVIDIA NVVM Compiler
//
// Compiler Build ID: CL-36424714
// Cuda compilation tools, release 13.0, V13.0.88
// Based on NVVM 20.0.0
//

.version 9.0
.target sm_100
.address_size 64

	// .globl	_Z12reset_housesv
.global .attribute(.managed) .align 8 .u64 houses1;
.global .attribute(.managed) .align 8 .u64 houses2;

.visible .entry _Z12reset_housesv()
{
	.reg .pred 	%p<4>;
	.reg .b32 	%r<12>;
	.reg .b64 	%rd<9>;

	mov.u32 	%r6, %tid.x;
	mov.u32 	%r7, %ctaid.x;
	mov.u32 	%r1, %ntid.x;
	mad.lo.s32 	%r11, %r7, %r1, %r6;
	setp.gt.u32 	%p1, %r11, 3599999;
	@%p1 bra 	$L__BB0_5;
	mov.u32 	%r8, %nctaid.x;
	mul.lo.s32 	%r3, %r8, %r1;
$L__BB0_2:
	ld.global.u64 	%rd1, [houses1];
	cvta.to.global.u64 	%rd2, %rd1;
	mul.wide.u32 	%rd3, %r11, 4;
	add.s64 	%rd4, %rd2, %rd3;
	mov.b32 	%r9, 0;
	st.global.u32 	[%rd4], %r9;
	setp.gt.u32 	%p2, %r11, 3272727;
	@%p2 bra 	$L__BB0_4;
	ld.global.u64 	%rd5, [houses2];
	cvta.to.global.u64 	%rd6, %rd5;
	add.s64 	%rd8, %rd6, %rd3;
	mov.b32 	%r10, 0;
	st.global.u32 	[%rd8], %r10;
$L__BB0_4:
	add.s32 	%r11, %r11, %r3;
	setp.lt.u32 	%p3, %r11, 3600000;
	@%p3 bra 	$L__BB0_2;
$L__BB0_5:
	ret;

}
	// .globl	_Z16deliver_by_housev
.visible .entry _Z16deliver_by_housev()
{
	.reg .pred 	%p<11>;
	.reg .b32 	%r<37>;
	.reg .b64 	%rd<7>;

	mov.u32 	%r13, %tid.x;
	mov.u32 	%r14, %ctaid.x;
	mov.u32 	%r1, %ntid.x;
	mad.lo.s32 	%r15, %r14, %r1, %r13;
	add.s32 	%r33, %r15, 1;
	setp.gt.u32 	%p1, %r33, 3599999;
	@%p1 bra 	$L__BB1_14;
	mov.u32 	%r16, %nctaid.x;
	mul.lo.s32 	%r3, %r16, %r1;
$L__BB1_2:
	setp.eq.s32 	%p2, %r33, 0;
	@%p2 bra 	$L__BB1_13;
	mul.hi.u32 	%r19, %r33, 1374389535;
	shr.u32 	%r5, %r19, 4;
	mov.b32 	%r36, 1;
	mov.b32 	%r34, 0;
	mul.wide.u32 	%rd4, %r33, 4;
	mov.u32 	%r35, %r34;
$L__BB1_4:
	mov.u32 	%r8, %r36;
	rem.u32 	%r20, %r33, %r8;
	setp.ne.s32 	%p3, %r20, 0;
	@%p3 bra 	$L__BB1_12;
	ld.global.u64 	%rd3, [houses1];
	add.s64 	%rd1, %rd3, %rd4;
	ld.u32 	%r21, [%rd1];
	add.s32 	%r22, %r35, %r21;
	add.s32 	%r23, %r22, 10;
	setp.lt.u32 	%p4, %r23, 36000000;
	@%p4 bra 	$L__BB1_7;
	atom.exch.b32 	%r26, [%rd1], 36000000;
	bra.uni 	$L__BB1_8;
$L__BB1_7:
	add.s32 	%r24, %r35, 10;
	atom.add.u32 	%r25, [%rd1], %r24;
$L__BB1_8:
	setp.gt.u32 	%p5, %r33, 3272727;
	setp.lt.u32 	%p6, %r8, %r5;
	or.pred  	%p7, %p5, %p6;
	@%p7 bra 	$L__BB1_12;
	ld.global.u64 	%rd5, [houses2];
	add.s64 	%rd2, %rd5, %rd4;
	ld.u32 	%r27, [%rd2];
	add.s32 	%r28, %r34, %r27;
	add.s32 	%r29, %r28, 11;
	setp.lt.u32 	%p8, %r29, 36000000;
	@%p8 bra 	$L__BB1_11;
	atom.exch.b32 	%r32, [%rd2], 36000000;
	bra.uni 	$L__BB1_12;
$L__BB1_11:
	add.s32 	%r30, %r34, 11;
	atom.add.u32 	%r31, [%rd2], %r30;
$L__BB1_12:
	add.s32 	%r36, %r8, 1;
	add.s32 	%r35, %r35, 10;
	add.s32 	%r34, %r34, 11;
	setp.lt.u32 	%p9, %r8, %r33;
	@%p9 bra 	$L__BB1_4;
$L__BB1_13:
	add.s32 	%r33, %r33, %r3;
	setp.lt.u32 	%p10, %r33, 3600000;
	@%p10 bra 	$L__BB1_2;
$L__BB1_14:
	ret;

}
	// .globl	_Z14deliver_by_elfv
.visible .entry _Z14deliver_by_elfv()
{
	.reg .pred 	%p<10>;
	.reg .b32 	%r<28>;
	.reg .b64 	%rd<10>;

	mov.u32 	%r13, %tid.x;
	mov.u32 	%r14, %ctaid.x;
	mov.u32 	%r1, %ntid.x;
	mad.lo.s32 	%r15, %r14, %r1, %r13;
	add.s32 	%r25, %r15, 1;
	setp.gt.u32 	%p1, %r25, 3599999;
	@%p1 bra 	$L__BB2_14;
	mov.u32 	%r16, %nctaid.x;
	mul.lo.s32 	%r3, %r16, %r1;
$L__BB2_2:
	mul.lo.s32 	%r5, %r25, 10;
	mul.wide.u32 	%rd1, %r25, 4;
	mov.u64 	%rd9, %rd1;
	mov.u32 	%r26, %r25;
$L__BB2_3:
	ld.global.u64 	%rd6, [houses1];
	add.s64 	%rd3, %rd6, %rd9;
	ld.u32 	%r17, [%rd3];
	add.s32 	%r18, %r17, %r5;
	setp.lt.u32 	%p2, %r18, 36000000;
	@%p2 bra 	$L__BB2_9;
	atom.exch.b32 	%r20, [%rd3], 36000000;
	bra.uni 	$L__BB2_10;
$L__BB2_5:
	setp.gt.u32 	%p4, %r25, 3272727;
	@%p4 bra 	$L__BB2_13;
	mul.lo.s32 	%r6, %r25, 11;
	mul.lo.s32 	%r7, %r25, 50;
	mov.u32 	%r27, %r25;
$L__BB2_7:
	ld.global.u64 	%rd7, [houses2];
	mul.wide.u32 	%rd8, %r27, 4;
	add.s64 	%rd5, %rd7, %rd8;
	ld.u32 	%r21, [%rd5];
	add.s32 	%r22, %r21, %r6;
	setp.lt.u32 	%p5, %r22, 36000000;
	@%p5 bra 	$L__BB2_11;
	atom.exch.b32 	%r24, [%rd5], 36000000;
	bra.uni 	$L__BB2_12;
$L__BB2_9:
	atom.add.u32 	%r19, [%rd3], %r5;
$L__BB2_10:
	add.s32 	%r26, %r26, %r25;
	add.s64 	%rd9, %rd9, %rd1;
	setp.lt.u32 	%p3, %r26, 3600000;
	@%p3 bra 	$L__BB2_3;
	bra.uni 	$L__BB2_5;
$L__BB2_11:
	atom.add.u32 	%r23, [%rd5], %r6;
$L__BB2_12:
	add.s32 	%r27, %r27, %r25;
	setp.le.u32 	%p6, %r27, %r7;
	setp.lt.u32 	%p7, %r27, 3272728;
	and.pred  	%p8, %p6, %p7;
	@%p8 bra 	$L__BB2_7;
$L__BB2_13:
	add.s32 	%r25, %r25, %r3;
	setp.lt.u32 	%p9, %r25, 3600000;
	@%p9 bra 	$L__BB2_2;
$L__BB2_14:
	ret;

}


// ===== COMPILED SASS (sm_100) =====

	.target	sm_100

	.elftype	@"ET_EXEC"


//--------------------- .note.nv.tkinfo           --------------------------
	.section	.note.nv.tkinfo,"",@"SHT_NOTE"
	.sectionflags	@"SHF_NOTE_NV_TKINFO"
	.tkinfo
        /*0018*/ 	.word	0x00000002
        /*0030*/ 	.string	""
        /*0030*/ 	.string	"ptxas"
        /*0030*/ 	.string	"Cuda compilation tools, release 13.0, V13.0.88"
        /*0030*/ 	.string	"Build cuda_13.0.r13.0/compiler.36424714_0"
        /*0030*/ 	.string	"-arch sm_100 -m 64 "



//--------------------- .note.nv.cuinfo           --------------------------
	.section	.note.nv.cuinfo,"",@"SHT_NOTE"
	.sectionflags	@"SHF_NOTE_NV_CUINFO"
        /*0018*/ 	.short	0x0002
        /*001a*/ 	.short	0x0064
        /*001c*/ 	.short	0x0082
	.zero		2


//--------------------- .nv.info                  --------------------------
	.section	.nv.info,"",@"SHT_CUDA_INFO"
	.align	4


	//----- nvinfo : EIATTR_REGCOUNT
	.align		4
        /*0000*/ 	.byte	0x04, 0x2f
        /*0002*/ 	.short	(.L_3 - .L_2)
	.align		4
.L_2:
        /*0004*/ 	.word	index@(_Z12reset_housesv)
        /*0008*/ 	.word	0x0000000c


	//----- nvinfo : EIATTR_FRAME_SIZE
	.align		4
.L_3:
        /*000c*/ 	.byte	0x04, 0x11
        /*000e*/ 	.short	(.L_5 - .L_4)
	.align		4
.L_4:
        /*0010*/ 	.word	index@(_Z12reset_housesv)
        /*0014*/ 	.word	0x00000000


	//----- nvinfo : EIATTR_REGCOUNT
	.align		4
.L_5:
        /*0018*/ 	.byte	0x04, 0x2f
        /*001a*/ 	.short	(.L_7 - .L_6)
	.align		4
.L_6:
        /*001c*/ 	.word	index@(_Z16deliver_by_housev)
        /*0020*/ 	.word	0x0000000e


	//----- nvinfo : EIATTR_FRAME_SIZE
	.align		4
.L_7:
        /*0024*/ 	.byte	0x04, 0x11
        /*0026*/ 	.short	(.L_9 - .L_8)
	.align		4
.L_8:
        /*0028*/ 	.word	index@(_Z16deliver_by_housev)
        /*002c*/ 	.word	0x00000000


	//----- nvinfo : EIATTR_REGCOUNT
	.align		4
.L_9:
        /*0030*/ 	.byte	0x04, 0x2f
        /*0032*/ 	.short	(.L_11 - .L_10)
	.align		4
.L_10:
        /*0034*/ 	.word	index@(_Z14deliver_by_elfv)
        /*0038*/ 	.word	0x00000016


	//----- nvinfo : EIATTR_FRAME_SIZE
	.align		4
.L_11:
        /*003c*/ 	.byte	0x04, 0x11
        /*003e*/ 	.short	(.L_13 - .L_12)
	.align		4
.L_12:
        /*0040*/ 	.word	index@(_Z14deliver_by_elfv)
        /*0044*/ 	.word	0x00000000


	//----- nvinfo : EIATTR_MIN_STACK_SIZE
	.align		4
.L_13:
        /*0048*/ 	.byte	0x04, 0x12
        /*004a*/ 	.short	(.L_15 - .L_14)
	.align		4
.L_14:
        /*004c*/ 	.word	index@(_Z14deliver_by_elfv)
        /*0050*/ 	.word	0x00000000


	//----- nvinfo : EIATTR_MIN_STACK_SIZE
	.align		4
.L_15:
        /*0054*/ 	.byte	0x04, 0x12
        /*0056*/ 	.short	(.L_17 - .L_16)
	.align		4
.L_16:
        /*0058*/ 	.word	index@(_Z16deliver_by_housev)
        /*005c*/ 	.word	0x00000000


	//----- nvinfo : EIATTR_MIN_STACK_SIZE
	.align		4
.L_17:
        /*0060*/ 	.byte	0x04, 0x12
        /*0062*/ 	.short	(.L_19 - .L_18)
	.align		4
.L_18:
        /*0064*/ 	.word	index@(_Z12reset_housesv)
        /*0068*/ 	.word	0x00000000
.L_19:


//--------------------- .nv.compat                --------------------------
	.section	.nv.compat,"",@"SHT_CUDA_COMPAT_INFO"
	.align	4
        /*0000*/ 	.byte	0x02, 0x09, 0x00, 0x00, 0x02, 0x02, 0x01, 0x00, 0x02, 0x05, 0x05, 0x00, 0x03, 0x07, 0x01, 0x01
        /*0010*/ 	.byte	0x02, 0x03, 0x00, 0x00, 0x02, 0x06, 0x01, 0x00, 0x04, 0x0b, 0x08, 0x00, 0x09, 0x00, 0x00, 0x00
        /*0020*/ 	.byte	0x00, 0x00, 0x00, 0x00


//--------------------- .nv.info._Z14deliver_by_elfv --------------------------
	.section	.nv.info._Z14deliver_by_elfv,"",@"SHT_CUDA_INFO"
	.sectionflags	@""
	.align	4


	//----- nvinfo : EIATTR_CUDA_API_VERSION
	.align		4
        /*0000*/ 	.byte	0x04, 0x37
        /*0002*/ 	.short	(.L_21 - .L_20)
.L_20:
        /*0004*/ 	.word	0x00000082


	//----- nvinfo : EIATTR_SPARSE_MMA_MASK
	.align		4
.L_21:
        /*0008*/ 	.byte	0x03, 0x50
        /*000a*/ 	.short	0x0000


	//----- nvinfo : EIATTR_MAXREG_COUNT
	.align		4
        /*000c*/ 	.byte	0x03, 0x1b
        /*000e*/ 	.short	0x00ff


	//----- nvinfo : EIATTR_MERCURY_ISA_VERSION
	.align		4
        /*0010*/ 	.byte	0x03, 0x5f
        /*0012*/ 	.short	0x0101


	//----- nvinfo : EIATTR_VRC_CTA_INIT_COUNT
	.align		4
        /*0014*/ 	.byte	0x02, 0x4a
	.zero		1
	.zero		1


	//----- nvinfo : EIATTR_EXIT_INSTR_OFFSETS
	.align		4
        /*0018*/ 	.byte	0x04, 0x1c
        /*001a*/ 	.short	(.L_23 - .L_22)


	//   ....[0]....
.L_22:
        /*001c*/ 	.word	0x00000070


	//   ....[1]....
        /*0020*/ 	.word	0x00000400


	//----- nvinfo : EIATTR_CRS_STACK_SIZE
	.align		4
.L_23:
        /*0024*/ 	.byte	0x04, 0x1e
        /*0026*/ 	.short	(.L_25 - .L_24)
.L_24:
        /*0028*/ 	.word	0x00000000


	//----- nvinfo : EIATTR_SW_WAR
	.align		4
.L_25:
        /*002c*/ 	.byte	0x04, 0x36
        /*002e*/ 	.short	(.L_27 - .L_26)
.L_26:
        /*0030*/ 	.word	0x00000008
.L_27:


//--------------------- .nv.info._Z16deliver_by_housev --------------------------
	.section	.nv.info._Z16deliver_by_housev,"",@"SHT_CUDA_INFO"
	.sectionflags	@""
	.align	4


	//----- nvinfo : EIATTR_CUDA_API_VERSION
	.align		4
        /*0000*/ 	.byte	0x04, 0x37
        /*0002*/ 	.short	(.L_29 - .L_28)
.L_28:
        /*0004*/ 	.word	0x00000082


	//----- nvinfo : EIATTR_SPARSE_MMA_MASK
	.align		4
.L_29:
        /*0008*/ 	.byte	0x03, 0x50
        /*000a*/ 	.short	0x0000


	//----- nvinfo : EIATTR_MAXREG_COUNT
	.align		4
        /*000c*/ 	.byte	0x03, 0x1b
        /*000e*/ 	.short	0x00ff


	//----- nvinfo : EIATTR_MERCURY_ISA_VERSION
	.align		4
        /*0010*/ 	.byte	0x03, 0x5f
        /*0012*/ 	.short	0x0101


	//----- nvinfo : EIATTR_VRC_CTA_INIT_COUNT
	.align		4
        /*0014*/ 	.byte	0x02, 0x4a
	.zero		1
	.zero		1


	//----- nvinfo : EIATTR_EXIT_INSTR_OFFSETS
	.align		4
        /*0018*/ 	.byte	0x04, 0x1c
        /*001a*/ 	.short	(.L_31 - .L_30)


	//   ....[0]....
.L_30:
        /*001c*/ 	.word	0x00000070


	//   ....[1]....
        /*0020*/ 	.word	0x000004e0


	//----- nvinfo : EIATTR_CRS_STACK_SIZE
	.align		4
.L_31:
        /*0024*/ 	.byte	0x04, 0x1e
        /*0026*/ 	.short	(.L_33 - .L_32)
.L_32:
        /*0028*/ 	.word	0x00000000


	//----- nvinfo : EIATTR_SW_WAR
	.align		4
.L_33:
        /*002c*/ 	.byte	0x04, 0x36
        /*002e*/ 	.short	(.L_35 - .L_34)
.L_34:
        /*0030*/ 	.word	0x00000008
.L_35:


//--------------------- .nv.info._Z12reset_housesv --------------------------
	.section	.nv.info._Z12reset_housesv,"",@"SHT_CUDA_INFO"
	.sectionflags	@""
	.align	4


	//----- nvinfo : EIATTR_CUDA_API_VERSION
	.align		4
        /*0000*/ 	.byte	0x04, 0x37
        /*0002*/ 	.short	(.L_37 - .L_36)
.L_36:
        /*0004*/ 	.word	0x00000082


	//----- nvinfo : EIATTR_SPARSE_MMA_MASK
	.align		4
.L_37:
        /*0008*/ 	.byte	0x03, 0x50
        /*000a*/ 	.short	0x0000


	//----- nvinfo : EIATTR_MAXREG_COUNT
	.align		4
        /*000c*/ 	.byte	0x03, 0x1b
        /*000e*/ 	.short	0x00ff


	//----- nvinfo : EIATTR_MERCURY_ISA_VERSION
	.align		4
        /*0010*/ 	.byte	0x03, 0x5f
        /*0012*/ 	.short	0x0101


	//----- nvinfo : EIATTR_VRC_CTA_INIT_COUNT
	.align		4
        /*0014*/ 	.byte	0x02, 0x4a
	.zero		1
	.zero		1


	//----- nvinfo : EIATTR_EXIT_INSTR_OFFSETS
	.align		4
        /*0018*/ 	.byte	0x04, 0x1c
        /*001a*/ 	.short	(.L_39 - .L_38)


	//   ....[0]....
.L_38:
        /*001c*/ 	.word	0x00000060


	//   ....[1]....
        /*0020*/ 	.word	0x000001a0


	//----- nvinfo : EIATTR_CRS_STACK_SIZE
	.align		4
.L_39:
        /*0024*/ 	.byte	0x04, 0x1e
        /*0026*/ 	.short	(.L_41 - .L_40)
.L_40:
        /*0028*/ 	.word	0x00000000


	//----- nvinfo : EIATTR_SW_WAR
	.align		4
.L_41:
        /*002c*/ 	.byte	0x04, 0x36
        /*002e*/ 	.short	(.L_43 - .L_42)
.L_42:
        /*0030*/ 	.word	0x00000008
.L_43:


//--------------------- .nv.callgraph             --------------------------
	.section	.nv.callgraph,"",@"SHT_CUDA_CALLGRAPH"
	.align	4
	.sectionentsize	8
	.align		4
        /*0000*/ 	.word	0x00000000
	.align		4
        /*0004*/ 	.word	0xffffffff
	.align		4
        /*0008*/ 	.word	0x00000000
	.align		4
        /*000c*/ 	.word	0xfffffffe
	.align		4
        /*0010*/ 	.word	0x00000000
	.align		4
        /*0014*/ 	.word	0xfffffffd
	.align		4
        /*0018*/ 	.word	0x00000000
	.align		4
        /*001c*/ 	.word	0xfffffffc


//--------------------- .nv.constant4             --------------------------
	.section	.nv.constant4,"a",@progbits
	.align	8
	.align		8
.nv.constant4:
        /*0000*/ 	.dword	houses1
	.align		8
        /*0008*/ 	.dword	houses2


//--------------------- .text._Z14deliver_by_elfv --------------------------
	.section	.text._Z14deliver_by_elfv,"ax",@progbits
	.align	128
        .global         _Z14deliver_by_elfv
        .type           _Z14deliver_by_elfv,@function
        .size           _Z14deliver_by_elfv,(.L_x_28 - _Z14deliver_by_elfv)
        .other          _Z14deliver_by_elfv,@"STO_CUDA_ENTRY STV_DEFAULT"
_Z14deliver_by_elfv:
.text._Z14deliver_by_elfv:
[----:B------:R-:W-:Y:S01]  /*0000*/  LDC R1, c[0x0][0x37c] ;  /* 0x0000df00ff017b82 */ /* 0x000fe20000000800 */
[----:B------:R-:W0:Y:S07]  /*0010*/  S2R R0, SR_TID.X ;  /* 0x0000000000007919 */ /* 0x000e2e0000002100 */
[----:B------:R-:W0:Y:S08]  /*0020*/  S2UR UR4, SR_CTAID.X ;  /* 0x00000000000479c3 */ /* 0x000e300000002500 */
[----:B------:R-:W0:Y:S02]  /*0030*/  LDC R9, c[0x0][0x360] ;  /* 0x0000d800ff097b82 */ /* 0x000e240000000800 */
[----:B0-----:R-:W-:-:S04]  /*0040*/  IMAD R0, R9, UR4, R0 ;  /* 0x0000000409007c24 */ /* 0x001fc8000f8e0200 */
[----:B------:R-:W-:-:S05]  /*0050*/  VIADD R0, R0, 0x1 ;  /* 0x0000000100007836 */ /* 0x000fca0000000000 */
[----:B------:R-:W-:-:S13]  /*0060*/  ISETP.GT.U32.AND P0, PT, R0, 0x36ee7f, PT ;  /* 0x0036ee7f0000780c */ /* 0x000fda0003f04070 */
[----:B------:R-:W-:Y:S05]  /*0070*/  @P0 EXIT ;  /* 0x000000000000094d */ /* 0x000fea0003800000 */
[----:B------:R-:W0:Y:S01]  /*0080*/  LDCU UR4, c[0x0][0x370] ;  /* 0x00006e00ff0477ac */ /* 0x000e220008000800 */
[----:B------:R-:W1:Y:S01]  /*0090*/  LDCU.64 UR6, c[0x0][0x358] ;  /* 0x00006b00ff0677ac */ /* 0x000e620008000a00 */
[----:B0-----:R-:W-:-:S07]  /*00a0*/  IMAD R9, R9, UR4, RZ ;  /* 0x0000000409097c24 */ /* 0x001fce000f8e02ff */
.L_x_11:
[----:B0-----:R-:W0:Y:S01]  /*00b0*/  LDC.64 R2, c[0x4][RZ] ;  /* 0x01000000ff027b82 */ /* 0x001e220000000a00 */
[C---:B------:R-:W-:Y:S01]  /*00c0*/  IMAD.WIDE.U32 R6, R0.reuse, 0x4, RZ ;  /* 0x0000000400067825 */ /* 0x040fe200078e00ff */
[----:B------:R-:W-:Y:S03]  /*00d0*/  BSSY.RECONVERGENT B0, `(.L_x_0) ;  /* 0x0000017000007945 */ /* 0x000fe60003800200 */
[----:B-1----:R-:W-:Y:S01]  /*00e0*/  IMAD R19, R0, 0xa, RZ ;  /* 0x0000000a00137824 */ /* 0x002fe200078e02ff */
[----:B------:R-:W-:Y:S01]  /*00f0*/  MOV R13, R6 ;  /* 0x00000006000d7202 */ /* 0x000fe20000000f00 */
[----:B------:R-:W-:Y:S02]  /*0100*/  IMAD.MOV.U32 R11, RZ, RZ, R0 ;  /* 0x000000ffff0b7224 */ /* 0x000fe400078e0000 */
[----:B------:R-:W-:-:S07]  /*0110*/  IMAD.MOV.U32 R15, RZ, RZ, R7 ;  /* 0x000000ffff0f7224 */ /* 0x000fce00078e0007 */
.L_x_4:
[----:B01----:R-:W2:Y:S02]  /*0120*/  LDG.E.64 R4, desc[UR6][R2.64] ;  /* 0x0000000602047981 */ /* 0x003ea4000c1e1b00 */
[----:B--2---:R-:W-:-:S04]  /*0130*/  IADD3 R4, P0, PT, R4, R13, RZ ;  /* 0x0000000d04047210 */ /* 0x004fc80007f1e0ff */
[----:B------:R-:W-:-:S05]  /*0140*/  IADD3.X R5, PT, PT, R5, R15, RZ, P0, !PT ;  /* 0x0000000f05057210 */ /* 0x000fca00007fe4ff */
[----:B------:R-:W2:Y:S01]  /*0150*/  LD.E R8, desc[UR6][R4.64] ;  /* 0x0000000604087980 */ /* 0x000ea2000c101900 */
[----:B------:R-:W-:Y:S01]  /*0160*/  IMAD.IADD R11, R11, 0x1, R0 ;  /* 0x000000010b0b7824 */ /* 0x000fe200078e0200 */
[----:B------:R-:W-:Y:S04]  /*0170*/  BSSY.RECONVERGENT B1, `(.L_x_1) ;  /* 0x0000009000017945 */ /* 0x000fe80003800200 */
[----:B------:R-:W-:Y:S02]  /*0180*/  ISETP.GE.U32.AND P0, PT, R11, 0x36ee80, PT ;  /* 0x0036ee800b00780c */ /* 0x000fe40003f06070 */
[----:B--2---:R-:W-:-:S04]  /*0190*/  IADD3 R8, PT, PT, R19, R8, RZ ;  /* 0x0000000813087210 */ /* 0x004fc80007ffe0ff */
[----:B------:R-:W-:-:S13]  /*01a0*/  ISETP.GE.U32.AND P1, PT, R8, 0x2255100, PT ;  /* 0x022551000800780c */ /* 0x000fda0003f26070 */
[----:B------:R-:W-:Y:S05]  /*01b0*/  @!P1 BRA `(.L_x_2) ;  /* 0x00000000000c9947 */ /* 0x000fea0003800000 */
[----:B------:R-:W-:-:S05]  /*01c0*/  IMAD.MOV.U32 R17, RZ, RZ, 0x2255100 ;  /* 0x02255100ff117424 */ /* 0x000fca00078e00ff */
[----:B------:R0:W-:Y:S01]  /*01d0*/  ATOM.E.EXCH.STRONG.GPU PT, RZ, desc[UR6][R4.64], R17 ;  /* 0x8000001104ff798a */ /* 0x0001e2000c1ef106 */
[----:B------:R-:W-:Y:S05]  /*01e0*/  BRA `(.L_x_3) ;  /* 0x0000000000047947 */ /* 0x000fea0003800000 */
.L_x_2:
[----:B------:R1:W-:Y:S02]  /*01f0*/  ATOM.E.ADD.STRONG.GPU PT, RZ, desc[UR6][R4.64], R19 ;  /* 0x8000001304ff798a */ /* 0x0003e400081ef106 */
.L_x_3:
[----:B------:R-:W-:Y:S05]  /*0200*/  BSYNC.RECONVERGENT B1 ;  /* 0x0000000000017941 */ /* 0x000fea0003800200 */
.L_x_1:
[----:B------:R-:W-:-:S04]  /*0210*/  IADD3 R13, P1, PT, R6, R13, RZ ;  /* 0x0000000d060d7210 */ /* 0x000fc80007f3e0ff */
[----:B------:R-:W-:Y:S01]  /*0220*/  IADD3.X R15, PT, PT, R7, R15, RZ, P1, !PT ;  /* 0x0000000f070f7210 */ /* 0x000fe20000ffe4ff */
[----:B------:R-:W-:Y:S08]  /*0230*/  @!P0 BRA `(.L_x_4) ;  /* 0xfffffffc00b88947 */ /* 0x000ff0000383ffff */
[----:B------:R-:W-:Y:S05]  /*0240*/  BSYNC.RECONVERGENT B0 ;  /* 0x0000000000007941 */ /* 0x000fea0003800200 */
.L_x_0:
[----:B------:R-:W-:Y:S01]  /*0250*/  ISETP.GT.U32.AND P0, PT, R0, 0x31f017, PT ;  /* 0x0031f0170000780c */ /* 0x000fe20003f04070 */
[----:B------:R-:W-:-:S12]  /*0260*/  BSSY.RECONVERGENT B0, `(.L_x_5) ;  /* 0x0000016000007945 */ /* 0x000fd80003800200 */
[----:B------:R-:W-:Y:S05]  /*0270*/  @P0 BRA `(.L_x_6) ;  /* 0x0000000000500947 */ /* 0x000fea0003800000 */
[----:B------:R-:W2:Y:S01]  /*0280*/  LDC.64 R2, c[0x4][0x8] ;  /* 0x01000200ff027b82 */ /* 0x000ea20000000a00 */
[C---:B------:R-:W-:Y:S02]  /*0290*/  IMAD R11, R0.reuse, 0xb, RZ ;  /* 0x0000000b000b7824 */ /* 0x040fe400078e02ff */
[----:B------:R-:W-:Y:S02]  /*02a0*/  IMAD R8, R0, 0x32, RZ ;  /* 0x0000003200087824 */ /* 0x000fe400078e02ff */
[----:B------:R-:W-:-:S07]  /*02b0*/  IMAD.MOV.U32 R7, RZ, RZ, R0 ;  /* 0x000000ffff077224 */ /* 0x000fce00078e0000 */
.L_x_10:
[----:B012---:R-:W2:Y:S02]  /*02c0*/  LDG.E.64 R4, desc[UR6][R2.64] ;  /* 0x0000000602047981 */ /* 0x007ea4000c1e1b00 */
[----:B--2---:R-:W-:-:S05]  /*02d0*/  IMAD.WIDE.U32 R4, R7, 0x4, R4 ;  /* 0x0000000407047825 */ /* 0x004fca00078e0004 */
[----:B------:R-:W2:Y:S01]  /*02e0*/  LD.E R6, desc[UR6][R4.64] ;  /* 0x0000000604067980 */ /* 0x000ea2000c101900 */
[----:B------:R-:W-:Y:S01]  /*02f0*/  BSSY.RECONVERGENT B1, `(.L_x_7) ;  /* 0x0000008000017945 */ /* 0x000fe20003800200 */
[----:B--2---:R-:W-:-:S04]  /*0300*/  IADD3 R6, PT, PT, R11, R6, RZ ;  /* 0x000000060b067210 */ /* 0x004fc80007ffe0ff */
[----:B------:R-:W-:-:S13]  /*0310*/  ISETP.GE.U32.AND P0, PT, R6, 0x2255100, PT ;  /* 0x022551000600780c */ /* 0x000fda0003f06070 */
[----:B------:R-:W-:Y:S05]  /*0320*/  @!P0 BRA `(.L_x_8) ;  /* 0x00000000000c8947 */ /* 0x000fea0003800000 */
[----:B------:R-:W-:-:S05]  /*0330*/  IMAD.MOV.U32 R13, RZ, RZ, 0x2255100 ;  /* 0x02255100ff0d7424 */ /* 0x000fca00078e00ff */
[----:B------:R0:W-:Y:S01]  /*0340*/  ATOM.E.EXCH.STRONG.GPU PT, RZ, desc[UR6][R4.64], R13 ;  /* 0x8000000d04ff798a */ /* 0x0001e2000c1ef106 */
[----:B------:R-:W-:Y:S05]  /*0350*/  BRA `(.L_x_9) ;  /* 0x0000000000047947 */ /* 0x000fea0003800000 */
.L_x_8:
[----:B------:R1:W-:Y:S02]  /*0360*/  ATOM.E.ADD.STRONG.GPU PT, RZ, desc[UR6][R4.64], R11 ;  /* 0x8000000b04ff798a */ /* 0x0003e400081ef106 */
.L_x_9:
[----:B------:R-:W-:Y:S05]  /*0370*/  BSYNC.RECONVERGENT B1 ;  /* 0x0000000000017941 */ /* 0x000fea0003800200 */
.L_x_7:
[----:B------:R-:W-:-:S04]  /*0380*/  IADD3 R7, PT, PT, R7, R0, RZ ;  /* 0x0000000007077210 */ /* 0x000fc80007ffe0ff */
[C---:B------:R-:W-:Y:S02]  /*0390*/  ISETP.GE.U32.AND P0, PT, R7.reuse, 0x31f018, PT ;  /* 0x0031f0180700780c */ /* 0x040fe40003f06070 */
[----:B------:R-:W-:-:S13]  /*03a0*/  ISETP.LE.U32.AND P1, PT, R7, R8, PT ;  /* 0x000000080700720c */ /* 0x000fda0003f23070 */
[----:B------:R-:W-:Y:S05]  /*03b0*/  @!P0 BRA P1, `(.L_x_10) ;  /* 0xfffffffc00c08947 */ /* 0x000fea000083ffff */
.L_x_6:
[----:B------:R-:W-:Y:S05]  /*03c0*/  BSYNC.RECONVERGENT B0 ;  /* 0x0000000000007941 */ /* 0x000fea0003800200 */
.L_x_5:
[----:B------:R-:W-:-:S05]  /*03d0*/  IMAD.IADD R0, R9, 0x1, R0 ;  /* 0x0000000109007824 */ /* 0x000fca00078e0200 */
[----:B------:R-:W-:-:S13]  /*03e0*/  ISETP.GE.U32.AND P0, PT, R0, 0x36ee80, PT ;  /* 0x0036ee800000780c */ /* 0x000fda0003f06070 */
[----:B------:R-:W-:Y:S05]  /*03f0*/  @!P0 BRA `(.L_x_11) ;  /* 0xfffffffc002c8947 */ /* 0x000fea000383ffff */
[----:B------:R-:W-:Y:S05]  /*0400*/  EXIT ;  /* 0x000000000000794d */ /* 0x000fea0003800000 */
.L_x_12:
[----:B------:R-:W-:-:S00]  /*0410*/  BRA `(.L_x_12) ;  /* 0xfffffffc00fc7947 */ /* 0x000fc0000383ffff */
[----:B------:R-:W-:-:S00]  /*0420*/  NOP ;  /* 0x0000000000007918 */ /* 0x000fc00000000000 */
        /* <DEDUP_REMOVED lines=13> */
.L_x_28:


//--------------------- .text._Z16deliver_by_housev --------------------------
	.section	.text._Z16deliver_by_housev,"ax",@progbits
	.align	128
        .global         _Z16deliver_by_housev
        .type           _Z16deliver_by_housev,@function
        .size           _Z16deliver_by_housev,(.L_x_29 - _Z16deliver_by_housev)
        .other          _Z16deliver_by_housev,@"STO_CUDA_ENTRY STV_DEFAULT"
_Z16deliver_by_housev:
.text._Z16deliver_by_housev:
        /* <DEDUP_REMOVED lines=11> */
.L_x_22:
[----:B------:R-:W-:Y:S01]  /*00b0*/  ISETP.NE.AND P0, PT, R0, RZ, PT ;  /* 0x000000ff0000720c */ /* 0x000fe20003f05270 */
[----:B------:R-:W-:-:S12]  /*00c0*/  BSSY.RECONVERGENT B0, `(.L_x_13) ;  /* 0x000003e000007945 */ /* 0x000fd80003800200 */
[----:B0-23--:R-:W-:Y:S05]  /*00d0*/  @!P0 BRA `(.L_x_14) ;  /* 0x0000000000f08947 */ /* 0x00dfea0003800000 */
[----:B------:R-:W-:-:S04]  /*00e0*/  IMAD.HI.U32 R6, R0, 0x51eb851f, RZ ;  /* 0x51eb851f00067827 */ /* 0x000fc800078e00ff */
[----:B------:R-:W-:Y:S02]  /*00f0*/  HFMA2 R2, -RZ, RZ, 0, 0 ;  /* 0x00000000ff027431 */ /* 0x000fe400000001ff */
[----:B------:R-:W-:Y:S01]  /*0100*/  IMAD.MOV.U32 R5, RZ, RZ, 0x1 ;  /* 0x00000001ff057424 */ /* 0x000fe200078e00ff */
[----:B------:R-:W-:Y:S01]  /*0110*/  SHF.R.U32.HI R6, RZ, 0x4, R6 ;  /* 0x00000004ff067819 */ /* 0x000fe20000011606 */
[----:B------:R-:W-:-:S07]  /*0120*/  IMAD.MOV.U32 R4, RZ, RZ, RZ ;  /* 0x000000ffff047224 */ /* 0x000fce00078e00ff */
.L_x_21:
[----:B0-23--:R-:W0:Y:S01]  /*0130*/  I2F.U32.RP R7, R5 ;  /* 0x0000000500077306 */ /* 0x00de220000209000 */
[----:B------:R-:W-:Y:S01]  /*0140*/  ISETP.NE.U32.AND P1, PT, R5, RZ, PT ;  /* 0x000000ff0500720c */ /* 0x000fe20003f25070 */
[----:B------:R-:W-:Y:S06]  /*0150*/  BSSY.RECONVERGENT B1, `(.L_x_15) ;  /* 0x000002f000017945 */ /* 0x000fec0003800200 */
[----:B0-----:R-:W0:Y:S02]  /*0160*/  MUFU.RCP R7, R7 ;  /* 0x0000000700077308 */ /* 0x001e240000001000 */
[----:B0-----:R-:W-:-:S06]  /*0170*/  VIADD R8, R7, 0xffffffe ;  /* 0x0ffffffe07087836 */ /* 0x001fcc0000000000 */
[----:B------:R0:W2:Y:S02]  /*0180*/  F2I.FTZ.U32.TRUNC.NTZ R9, R8 ;  /* 0x0000000800097305 */ /* 0x0000a4000021f000 */
[----:B0-----:R-:W-:Y:S01]  /*0190*/  IMAD.MOV.U32 R8, RZ, RZ, RZ ;  /* 0x000000ffff087224 */ /* 0x001fe200078e00ff */
[----:B--2---:R-:W-:-:S05]  /*01a0*/  IADD3 R10, PT, PT, RZ, -R9, RZ ;  /* 0x80000009ff0a7210 */ /* 0x004fca0007ffe0ff */
[----:B------:R-:W-:-:S04]  /*01b0*/  IMAD R11, R10, R5, RZ ;  /* 0x000000050a0b7224 */ /* 0x000fc800078e02ff */
[----:B------:R-:W-:-:S06]  /*01c0*/  IMAD.HI.U32 R9, R9, R11, R8 ;  /* 0x0000000b09097227 */ /* 0x000fcc00078e0008 */
[----:B------:R-:W-:-:S04]  /*01d0*/  IMAD.HI.U32 R9, R9, R0, RZ ;  /* 0x0000000009097227 */ /* 0x000fc800078e00ff */
[----:B------:R-:W-:-:S04]  /*01e0*/  IMAD.MOV R9, RZ, RZ, -R9 ;  /* 0x000000ffff097224 */ /* 0x000fc800078e0a09 */
[----:B------:R-:W-:-:S05]  /*01f0*/  IMAD R10, R5, R9, R0 ;  /* 0x00000009050a7224 */ /* 0x000fca00078e0200 */
[----:B------:R-:W-:-:S13]  /*0200*/  ISETP.GE.U32.AND P0, PT, R10, R5, PT ;  /* 0x000000050a00720c */ /* 0x000fda0003f06070 */
[----:B------:R-:W-:-:S04]  /*0210*/  @P0 IADD3 R10, PT, PT, R10, -R5, RZ ;  /* 0x800000050a0a0210 */ /* 0x000fc80007ffe0ff */
[----:B------:R-:W-:-:S13]  /*0220*/  ISETP.GE.U32.AND P0, PT, R10, R5, PT ;  /* 0x000000050a00720c */ /* 0x000fda0003f06070 */
[----:B------:R-:W-:Y:S01]  /*0230*/  @P0 IMAD.IADD R10, R10, 0x1, -R5 ;  /* 0x000000010a0a0824 */ /* 0x000fe200078e0a05 */
[----:B------:R-:W-:-:S04]  /*0240*/  @!P1 LOP3.LUT R10, RZ, R5, RZ, 0x33, !PT ;  /* 0x00000005ff0a9212 */ /* 0x000fc800078e33ff */
[----:B------:R-:W-:-:S13]  /*0250*/  ISETP.NE.AND P0, PT, R10, RZ, PT ;  /* 0x000000ff0a00720c */ /* 0x000fda0003f05270 */
[----:B------:R-:W-:Y:S05]  /*0260*/  @P0 BRA `(.L_x_16) ;  /* 0x0000000000740947 */ /* 0x000fea0003800000 */
[----:B------:R-:W1:Y:S02]  /*0270*/  LDC.64 R8, c[0x4][RZ] ;  /* 0x01000000ff087b82 */ /* 0x000e640000000a00 */
[----:B-1----:R-:W2:Y:S02]  /*0280*/  LDG.E.64 R8, desc[UR6][R8.64] ;  /* 0x0000000608087981 */ /* 0x002ea4000c1e1b00 */
[----:B--2---:R-:W-:-:S05]  /*0290*/  IMAD.WIDE.U32 R10, R0, 0x4, R8 ;  /* 0x00000004000a7825 */ /* 0x004fca00078e0008 */
[----:B------:R-:W2:Y:S01]  /*02a0*/  LD.E R7, desc[UR6][R10.64] ;  /* 0x000000060a077980 */ /* 0x000ea2000c101900 */
[----:B------:R-:W-:Y:S01]  /*02b0*/  BSSY.RECONVERGENT B2, `(.L_x_17) ;  /* 0x0000009000027945 */ /* 0x000fe20003800200 */
[----:B--2---:R-:W-:-:S04]  /*02c0*/  IADD3 R7, PT, PT, R4, 0xa, R7 ;  /* 0x0000000a04077810 */ /* 0x004fc80007ffe007 */
[----:B------:R-:W-:-:S13]  /*02d0*/  ISETP.GE.U32.AND P0, PT, R7, 0x2255100, PT ;  /* 0x022551000700780c */ /* 0x000fda0003f06070 */
[----:B------:R-:W-:Y:S05]  /*02e0*/  @!P0 BRA `(.L_x_18) ;  /* 0x00000000000c8947 */ /* 0x000fea0003800000 */
[----:B------:R-:W-:-:S05]  /*02f0*/  IMAD.MOV.U32 R7, RZ, RZ, 0x2255100 ;  /* 0x02255100ff077424 */ /* 0x000fca00078e00ff */
[----:B------:R0:W-:Y:S01]  /*0300*/  ATOM.E.EXCH.STRONG.GPU PT, RZ, desc[UR6][R10.64], R7 ;  /* 0x800000070aff798a */ /* 0x0001e2000c1ef106 */
[----:B------:R-:W-:Y:S05]  /*0310*/  BRA `(.L_x_19) ;  /* 0x0000000000087947 */ /* 0x000fea0003800000 */
.L_x_18:
[----:B------:R-:W-:-:S05]  /*0320*/  IADD3 R7, PT, PT, R4, 0xa, RZ ;  /* 0x0000000a04077810 */ /* 0x000fca0007ffe0ff */
[----:B------:R1:W-:Y:S02]  /*0330*/  ATOM.E.ADD.STRONG.GPU PT, RZ, desc[UR6][R10.64], R7 ;  /* 0x800000070aff798a */ /* 0x0003e400081ef106 */
.L_x_19:
[----:B------:R-:W-:Y:S05]  /*0340*/  BSYNC.RECONVERGENT B2 ;  /* 0x0000000000027941 */ /* 0x000fea0003800200 */
.L_x_17:
[----:B------:R-:W-:-:S04]  /*0350*/  ISETP.GE.U32.AND P0, PT, R5, R6, PT ;  /* 0x000000060500720c */ /* 0x000fc80003f06070 */
[----:B------:R-:W-:-:S13]  /*0360*/  ISETP.GT.U32.OR P0, PT, R0, 0x31f017, !P0 ;  /* 0x0031f0170000780c */ /* 0x000fda0004704470 */
[----:B------:R-:W-:Y:S05]  /*0370*/  @P0 BRA `(.L_x_16) ;  /* 0x0000000000300947 */ /* 0x000fea0003800000 */
[----:B------:R-:W2:Y:S02]  /*0380*/  LDC.64 R8, c[0x4][0x8] ;  /* 0x01000200ff087b82 */ /* 0x000ea40000000a00 */
[----:B--2---:R-:W0:Y:S02]  /*0390*/  LDG.E.64 R8, desc[UR6][R8.64] ;  /* 0x0000000608087981 */ /* 0x004e24000c1e1b00 */
[----:B01----:R-:W-:-:S05]  /*03a0*/  IMAD.WIDE.U32 R10, R0, 0x4, R8 ;  /* 0x00000004000a7825 */ /* 0x003fca00078e0008 */
[----:B------:R-:W2:Y:S02]  /*03b0*/  LD.E R7, desc[UR6][R10.64] ;  /* 0x000000060a077980 */ /* 0x000ea4000c101900 */
[----:B--2---:R-:W-:-:S04]  /*03c0*/  IADD3 R7, PT, PT, R2, 0xb, R7 ;  /* 0x0000000b02077810 */ /* 0x004fc80007ffe007 */
[----:B------:R-:W-:-:S13]  /*03d0*/  ISETP.GE.U32.AND P0, PT, R7, 0x2255100, PT ;  /* 0x022551000700780c */ /* 0x000fda0003f06070 */
[----:B------:R-:W-:Y:S05]  /*03e0*/  @!P0 BRA `(.L_x_20) ;  /* 0x00000000000c8947 */ /* 0x000fea0003800000 */
[----:B------:R-:W-:-:S05]  /*03f0*/  IMAD.MOV.U32 R7, RZ, RZ, 0x2255100 ;  /* 0x02255100ff077424 */ /* 0x000fca00078e00ff */
[----:B------:R2:W-:Y:S01]  /*0400*/  ATOM.E.EXCH.STRONG.GPU PT, RZ, desc[UR6][R10.64], R7 ;  /* 0x800000070aff798a */ /* 0x0005e2000c1ef106 */
[----:B------:R-:W-:Y:S05]  /*0410*/  BRA `(.L_x_16) ;  /* 0x0000000000087947 */ /* 0x000fea0003800000 */
.L_x_20:
[----:B------:R-:W-:-:S05]  /*0420*/  IADD3 R7, PT, PT, R2, 0xb, RZ ;  /* 0x0000000b02077810 */ /* 0x000fca0007ffe0ff */
[----:B------:R3:W-:Y:S02]  /*0430*/  ATOM.E.ADD.STRONG.GPU PT, RZ, desc[UR6][R10.64], R7 ;  /* 0x800000070aff798a */ /* 0x0007e400081ef106 */
.L_x_16:
[----:B-1----:R-:W-:Y:S05]  /*0440*/  BSYNC.RECONVERGENT B1 ;  /* 0x0000000000017941 */ /* 0x002fea0003800200 */
.L_x_15:
[C---:B------:R-:W-:Y:S01]  /*0450*/  ISETP.GE.U32.AND P0, PT, R5.reuse, R0, PT ;  /* 0x000000000500720c */ /* 0x040fe20003f06070 */
[----:B------:R-:W-:Y:S01]  /*0460*/  VIADD R5, R5, 0x1 ;  /* 0x0000000105057836 */ /* 0x000fe20000000000 */
[----:B------:R-:W-:Y:S01]  /*0470*/  IADD3 R4, PT, PT, R4, 0xa, RZ ;  /* 0x0000000a04047810 */ /* 0x000fe20007ffe0ff */
[----:B------:R-:W-:-:S10]  /*0480*/  VIADD R2, R2, 0xb ;  /* 0x0000000b02027836 */ /* 0x000fd40000000000 */
[----:B------:R-:W-:Y:S05]  /*0490*/  @!P0 BRA `(.L_x_21) ;  /* 0xfffffffc00248947 */ /* 0x000fea000383ffff */
.L_x_14:
[----:B-1----:R-:W-:Y:S05]  /*04a0*/  BSYNC.RECONVERGENT B0 ;  /* 0x0000000000007941 */ /* 0x002fea0003800200 */
.L_x_13:
[----:B------:R-:W-:-:S04]  /*04b0*/  IADD3 R0, PT, PT, R3, R0, RZ ;  /* 0x0000000003007210 */ /* 0x000fc80007ffe0ff */
[----:B------:R-:W-:-:S13]  /*04c0*/  ISETP.GE.U32.AND P0, PT, R0, 0x36ee80, PT ;  /* 0x0036ee800000780c */ /* 0x000fda0003f06070 */
[----:B------:R-:W-:Y:S05]  /*04d0*/  @!P0 BRA `(.L_x_22) ;  /* 0xfffffff800f48947 */ /* 0x000fea000383ffff */
[----:B------:R-:W-:Y:S05]  /*04e0*/  EXIT ;  /* 0x000000000000794d */ /* 0x000fea0003800000 */
.L_x_23:
        /* <DEDUP_REMOVED lines=9> */
.L_x_29:


//--------------------- .text._Z12reset_housesv   --------------------------
	.section	.text._Z12reset_housesv,"ax",@progbits
	.align	128
        .global         _Z12reset_housesv
        .type           _Z12reset_housesv,@function
        .size           _Z12reset_housesv,(.L_x_30 - _Z12reset_housesv)
        .other          _Z12reset_housesv,@"STO_CUDA_ENTRY STV_DEFAULT"
_Z12reset_housesv:
.text._Z12reset_housesv:
[----:B------:R-:W-:Y:S01]  /*0000*/  LDC R1, c[0x0][0x37c] ;  /* 0x0000df00ff017b82 */ /* 0x000fe20000000800 */
[----:B------:R-:W0:Y:S07]  /*0010*/  S2R R0, SR_TID.X ;  /* 0x0000000000007919 */ /* 0x000e2e0000002100 */
[----:B------:R-:W0:Y:S08]  /*0020*/  S2UR UR4, SR_CTAID.X ;  /* 0x00000000000479c3 */ /* 0x000e300000002500 */
[----:B------:R-:W0:Y:S02]  /*0030*/  LDC R9, c[0x0][0x360] ;  /* 0x0000d800ff097b82 */ /* 0x000e240000000800 */
[----:B0-----:R-:W-:-:S05]  /*0040*/  IMAD R0, R9, UR4, R0 ;  /* 0x0000000409007c24 */ /* 0x001fca000f8e0200 */
[----:B------:R-:W-:-:S13]  /*0050*/  ISETP.GT.U32.AND P0, PT, R0, 0x36ee7f, PT ;  /* 0x0036ee7f0000780c */ /* 0x000fda0003f04070 */
[----:B------:R-:W-:Y:S05]  /*0060*/  @P0 EXIT ;  /* 0x000000000000094d */ /* 0x000fea0003800000 */
[----:B------:R-:W0:Y:S01]  /*0070*/  LDC.64 R2, c[0x4][RZ] ;  /* 0x01000000ff027b82 */ /* 0x000e220000000a00 */
[----:B------:R-:W1:Y:S01]  /*0080*/  LDCU UR4, c[0x0][0x370] ;  /* 0x00006e00ff0477ac */ /* 0x000e620008000800 */
[----:B------:R-:W2:Y:S01]  /*0090*/  LDCU.64 UR6, c[0x0][0x358] ;  /* 0x00006b00ff0677ac */ /* 0x000ea20008000a00 */
[----:B-1----:R-:W-:-:S07]  /*00a0*/  IMAD R9, R9, UR4, RZ ;  /* 0x0000000409097c24 */ /* 0x002fce000f8e02ff */
.L_x_26:
[----:B0-2---:R-:W2:Y:S01]  /*00b0*/  LDG.E.64 R4, desc[UR6][R2.64] ;  /* 0x0000000602047981 */ /* 0x005ea2000c1e1b00 */
[C---:B------:R-:W-:Y:S01]  /*00c0*/  ISETP.GT.U32.AND P0, PT, R0.reuse, 0x31f017, PT ;  /* 0x0031f0170000780c */ /* 0x040fe20003f04070 */
[----:B------:R-:W-:Y:S01]  /*00d0*/  BSSY.RECONVERGENT B0, `(.L_x_24) ;  /* 0x000000b000007945 */ /* 0x000fe20003800200 */
[-C--:B-1----:R-:W-:Y:S01]  /*00e0*/  MOV R7, R0.reuse ;  /* 0x0000000000077202 */ /* 0x082fe20000000f00 */
[----:B--2---:R-:W-:Y:S01]  /*00f0*/  IMAD.WIDE.U32 R4, R0, 0x4, R4 ;  /* 0x0000000400047825 */ /* 0x004fe200078e0004 */
[----:B------:R-:W-:-:S04]  /*0100*/  IADD3 R0, PT, PT, R9, R0, RZ ;  /* 0x0000000009007210 */ /* 0x000fc80007ffe0ff */
[----:B------:R0:W-:Y:S01]  /*0110*/  STG.E desc[UR6][R4.64], RZ ;  /* 0x000000ff04007986 */ /* 0x0001e2000c101906 */
[----:B------:R-:W-:-:S04]  /*0120*/  ISETP.GE.U32.AND P1, PT, R0, 0x36ee80, PT ;  /* 0x0036ee800000780c */ /* 0x000fc80003f26070 */
[----:B------:R-:W-:Y:S09]  /*0130*/  @P0 BRA `(.L_x_25) ;  /* 0x0000000000100947 */ /* 0x000ff20003800000 */
[----:B0-----:R-:W0:Y:S02]  /*0140*/  LDC.64 R4, c[0x4][0x8] ;  /* 0x01000200ff047b82 */ /* 0x001e240000000a00 */
[----:B0-----:R-:W2:Y:S02]  /*0150*/  LDG.E.64 R4, desc[UR6][R4.64] ;  /* 0x0000000604047981 */ /* 0x001ea4000c1e1b00 */
[----:B--2---:R-:W-:-:S05]  /*0160*/  IMAD.WIDE.U32 R6, R7, 0x4, R4 ;  /* 0x0000000407067825 */ /* 0x004fca00078e0004 */
[----:B------:R1:W-:Y:S02]  /*0170*/  STG.E desc[UR6][R6.64], RZ ;  /* 0x000000ff06007986 */ /* 0x0003e4000c101906 */
.L_x_25:
[----:B------:R-:W-:Y:S05]  /*0180*/  BSYNC.RECONVERGENT B0 ;  /* 0x0000000000007941 */ /* 0x000fea0003800200 */
.L_x_24:
[----:B------:R-:W-:Y:S05]  /*0190*/  @!P1 BRA `(.L_x_26) ;  /* 0xfffffffc00c49947 */ /* 0x000fea000383ffff */
[----:B------:R-:W-:Y:S05]  /*01a0*/  EXIT ;  /* 0x000000000000794d */ /* 0x000fea0003800000 */
.L_x_27:
        /* <DEDUP_REMOVED lines=13> */
.L_x_30:


//--------------------- .nv.shared.reserved.0     --------------------------
	.section	.nv.shared.reserved.0,"aw",@nobits
	.weak		__nv_reservedSMEM_offset_0_alias
	.size		__nv_reservedSMEM_offset_0_alias, 0, 64
	.other		__nv_reservedSMEM_offset_0_alias,@"STO_CUDA_RESERVED_SHARED STV_DEFAULT"
__nv_reservedSMEM_offset_0_alias:
	.zero		0
	.zero		64


//--------------------- .nv.global                --------------------------
	.section	.nv.global,"aw",@nobits
	.align	8
.nv.global:
	.type		houses1,@object
	.size		houses1,(houses2 - houses1)
	.other		houses1,@"STV_DEFAULT STO_CUDA_MANAGED"
houses1:
	.zero		8
	.type		houses2,@object
	.size		houses2,(.L_1 - houses2)
	.other		houses2,@"STV_DEFAULT STO_CUDA_MANAGED"
houses2:
	.zero		8
.L_1:


//--------------------- .nv.constant0._Z14deliver_by_elfv --------------------------
	.section	.nv.constant0._Z14deliver_by_elfv,"a",@progbits
	.sectionflags	@""
	.align	4
.nv.constant0._Z14deliver_by_elfv:
	.zero		896


//--------------------- .nv.constant0._Z16deliver_by_housev --------------------------
	.section	.nv.constant0._Z16deliver_by_housev,"a",@progbits
	.sectionflags	@""
	.align	4
.nv.constant0._Z16deliver_by_housev:
	.zero		896


//--------------------- .nv.constant0._Z12reset_housesv --------------------------
	.section	.nv.constant0._Z12reset_housesv,"a",@progbits
	.sectionflags	@""
	.align	4
.nv.constant0._Z12reset_housesv:
	.zero		896


//--------------------- SYMBOLS --------------------------

	.type		.nv.reservedSmem.offset0,@object
	.size		.nv.reservedSmem.offset0,0x4
